//
// Generated by NVIDIA NVVM Compiler
//
// Compiler Build ID: CL-36424714
// Cuda compilation tools, release 13.0, V13.0.88
// Based on NVVM 20.0.0
//

.version 9.0
.target sm_100
.address_size 64

	// .globl	_Z14matrixMultiplyPimS_mS_mii
// _ZZ14matrixMultiplyPimS_mS_miiE10input1Temp has been demoted
// _ZZ14matrixMultiplyPimS_mS_miiE10input2Temp has been demoted
.global .align 1 .b8 _ZN34_INTERNAL_f018ad12_4_k_cu_1320591a4cuda3std3__45__cpo5beginE[1];
.global .align 1 .b8 _ZN34_INTERNAL_f018ad12_4_k_cu_1320591a4cuda3std3__45__cpo3endE[1];
.global .align 1 .b8 _ZN34_INTERNAL_f018ad12_4_k_cu_1320591a4cuda3std3__45__cpo6cbeginE[1];
.global .align 1 .b8 _ZN34_INTERNAL_f018ad12_4_k_cu_1320591a4cuda3std3__45__cpo4cendE[1];
.global .align 1 .b8 _ZN34_INTERNAL_f018ad12_4_k_cu_1320591a4cuda3std3__45__cpo6rbeginE[1];
.global .align 1 .b8 _ZN34_INTERNAL_f018ad12_4_k_cu_1320591a4cuda3std3__45__cpo4rendE[1];
.global .align 1 .b8 _ZN34_INTERNAL_f018ad12_4_k_cu_1320591a4cuda3std3__45__cpo7crbeginE[1];
.global .align 1 .b8 _ZN34_INTERNAL_f018ad12_4_k_cu_1320591a4cuda3std3__45__cpo5crendE[1];
.global .align 1 .b8 _ZN34_INTERNAL_f018ad12_4_k_cu_1320591a4cuda3std3__436_GLOBAL__N__f018ad12_4_k_cu_1320591a6ignoreE[1];
.global .align 1 .b8 _ZN34_INTERNAL_f018ad12_4_k_cu_1320591a4cuda3std3__419piecewise_constructE[1];
.global .align 1 .b8 _ZN34_INTERNAL_f018ad12_4_k_cu_1320591a4cuda3std3__48in_placeE[1];
.global .align 1 .b8 _ZN34_INTERNAL_f018ad12_4_k_cu_1320591a4cuda3std3__420unreachable_sentinelE[1];
.global .align 1 .b8 _ZN34_INTERNAL_f018ad12_4_k_cu_1320591a4cuda3std3__47nulloptE[1];
.global .align 1 .b8 _ZN34_INTERNAL_f018ad12_4_k_cu_1320591a4cuda3std3__48unexpectE[1];
.global .align 1 .b8 _ZN34_INTERNAL_f018ad12_4_k_cu_1320591a4cuda3std6ranges3__45__cpo4swapE[1];
.global .align 1 .b8 _ZN34_INTERNAL_f018ad12_4_k_cu_1320591a4cuda3std6ranges3__45__cpo9iter_moveE[1];
.global .align 1 .b8 _ZN34_INTERNAL_f018ad12_4_k_cu_1320591a4cuda3std6ranges3__45__cpo5beginE[1];
.global .align 1 .b8 _ZN34_INTERNAL_f018ad12_4_k_cu_1320591a4cuda3std6ranges3__45__cpo3endE[1];
.global .align 1 .b8 _ZN34_INTERNAL_f018ad12_4_k_cu_1320591a4cuda3std6ranges3__45__cpo6cbeginE[1];
.global .align 1 .b8 _ZN34_INTERNAL_f018ad12_4_k_cu_1320591a4cuda3std6ranges3__45__cpo4cendE[1];
.global .align 1 .b8 _ZN34_INTERNAL_f018ad12_4_k_cu_1320591a4cuda3std6ranges3__45__cpo7advanceE[1];
.global .align 1 .b8 _ZN34_INTERNAL_f018ad12_4_k_cu_1320591a4cuda3std6ranges3__45__cpo9iter_swapE[1];
.global .align 1 .b8 _ZN34_INTERNAL_f018ad12_4_k_cu_1320591a4cuda3std6ranges3__45__cpo4nextE[1];
.global .align 1 .b8 _ZN34_INTERNAL_f018ad12_4_k_cu_1320591a4cuda3std6ranges3__45__cpo4prevE[1];
.global .align 1 .b8 _ZN34_INTERNAL_f018ad12_4_k_cu_1320591a4cuda3std6ranges3__45__cpo4dataE[1];
.global .align 1 .b8 _ZN34_INTERNAL_f018ad12_4_k_cu_1320591a4cuda3std6ranges3__45__cpo5cdataE[1];
.global .align 1 .b8 _ZN34_INTERNAL_f018ad12_4_k_cu_1320591a4cuda3std6ranges3__45__cpo4sizeE[1];
.global .align 1 .b8 _ZN34_INTERNAL_f018ad12_4_k_cu_1320591a4cuda3std6ranges3__45__cpo5ssizeE[1];
.global .align 1 .b8 _ZN34_INTERNAL_f018ad12_4_k_cu_1320591a4cuda3std6ranges3__45__cpo8distanceE[1];
.global .align 1 .b8 _ZN34_INTERNAL_f018ad12_4_k_cu_1320591a6thrust24THRUST_300001_SM_1000_NS8cuda_cub3parE[1];
.global .align 1 .b8 _ZN34_INTERNAL_f018ad12_4_k_cu_1320591a6thrust24THRUST_300001_SM_1000_NS8cuda_cub10par_nosyncE[1];
.global .align 1 .b8 _ZN34_INTERNAL_f018ad12_4_k_cu_1320591a6thrust24THRUST_300001_SM_1000_NS6system6detail10sequential3seqE[1];
.global .align 1 .b8 _ZN34_INTERNAL_f018ad12_4_k_cu_1320591a6thrust24THRUST_300001_SM_1000_NS12placeholders2_1E[1];
.global .align 1 .b8 _ZN34_INTERNAL_f018ad12_4_k_cu_1320591a6thrust24THRUST_300001_SM_1000_NS12placeholders2_2E[1];
.global .align 1 .b8 _ZN34_INTERNAL_f018ad12_4_k_cu_1320591a6thrust24THRUST_300001_SM_1000_NS12placeholders2_3E[1];
.global .align 1 .b8 _ZN34_INTERNAL_f018ad12_4_k_cu_1320591a6thrust24THRUST_300001_SM_1000_NS12placeholders2_4E[1];
.global .align 1 .b8 _ZN34_INTERNAL_f018ad12_4_k_cu_1320591a6thrust24THRUST_300001_SM_1000_NS12placeholders2_5E[1];
.global .align 1 .b8 _ZN34_INTERNAL_f018ad12_4_k_cu_1320591a6thrust24THRUST_300001_SM_1000_NS12placeholders2_6E[1];
.global .align 1 .b8 _ZN34_INTERNAL_f018ad12_4_k_cu_1320591a6thrust24THRUST_300001_SM_1000_NS12placeholders2_7E[1];
.global .align 1 .b8 _ZN34_INTERNAL_f018ad12_4_k_cu_1320591a6thrust24THRUST_300001_SM_1000_NS12placeholders2_8E[1];
.global .align 1 .b8 _ZN34_INTERNAL_f018ad12_4_k_cu_1320591a6thrust24THRUST_300001_SM_1000_NS12placeholders2_9E[1];
.global .align 1 .b8 _ZN34_INTERNAL_f018ad12_4_k_cu_1320591a6thrust24THRUST_300001_SM_1000_NS12placeholders3_10E[1];
.global .align 1 .b8 _ZN34_INTERNAL_f018ad12_4_k_cu_1320591a6thrust24THRUST_300001_SM_1000_NS3seqE[1];

.visible .entry _Z14matrixMultiplyPimS_mS_mii(
	.param .u64 .ptr .align 1 _Z14matrixMultiplyPimS_mS_mii_param_0,
	.param .u64 _Z14matrixMultiplyPimS_mS_mii_param_1,
	.param .u64 .ptr .align 1 _Z14matrixMultiplyPimS_mS_mii_param_2,
	.param .u64 _Z14matrixMultiplyPimS_mS_mii_param_3,
	.param .u64 .ptr .align 1 _Z14matrixMultiplyPimS_mS_mii_param_4,
	.param .u64 _Z14matrixMultiplyPimS_mS_mii_param_5,
	.param .u32 _Z14matrixMultiplyPimS_mS_mii_param_6,
	.param .u32 _Z14matrixMultiplyPimS_mS_mii_param_7
)
{
	.reg .pred 	%p<13>;
	.reg .b32 	%r<125>;
	.reg .b64 	%rd<38>;
	// demoted variable
	.shared .align 4 .b8 _ZZ14matrixMultiplyPimS_mS_miiE10input1Temp[48];
	// demoted variable
	.shared .align 4 .b8 _ZZ14matrixMultiplyPimS_mS_miiE10input2Temp[48];
	ld.param.u64 	%rd10, [_Z14matrixMultiplyPimS_mS_mii_param_0];
	ld.param.u64 	%rd11, [_Z14matrixMultiplyPimS_mS_mii_param_1];
	ld.param.u64 	%rd12, [_Z14matrixMultiplyPimS_mS_mii_param_2];
	ld.param.u64 	%rd13, [_Z14matrixMultiplyPimS_mS_mii_param_3];
	ld.param.u64 	%rd14, [_Z14matrixMultiplyPimS_mS_mii_param_4];
	ld.param.u64 	%rd15, [_Z14matrixMultiplyPimS_mS_mii_param_5];
	ld.param.u32 	%r24, [_Z14matrixMultiplyPimS_mS_mii_param_6];
	ld.param.u32 	%r25, [_Z14matrixMultiplyPimS_mS_mii_param_7];
	mov.u32 	%r26, %ntid.y;
	mov.u32 	%r27, %ctaid.y;
	mov.u32 	%r28, %tid.y;
	mad.lo.s32 	%r1, %r26, %r27, %r28;
	mov.u32 	%r29, %ntid.x;
	mov.u32 	%r30, %ctaid.x;
	mov.u32 	%r31, %tid.x;
	mad.lo.s32 	%r2, %r29, %r30, %r31;
	max.s32 	%r32, %r1, %r2;
	setp.ge.s32 	%p1, %r32, %r24;
	@%p1 bra 	$L__BB0_18;
	add.s32 	%r3, %r24, -1;
	setp.ge.s32 	%p2, %r2, %r3;
	mov.u32 	%r33, _ZZ14matrixMultiplyPimS_mS_miiE10input1Temp;
	mad.lo.s32 	%r4, %r1, 12, %r33;
	@%p2 bra 	$L__BB0_3;
	cvt.u64.u32 	%rd16, %r1;
	cvta.to.global.u64 	%rd17, %rd10;
	mad.lo.s64 	%rd18, %rd11, %rd16, %rd17;
	mul.wide.s32 	%rd19, %r2, 4;
	add.s64 	%rd20, %rd18, %rd19;
	ld.global.u32 	%r34, [%rd20];
	shl.b32 	%r35, %r2, 2;
	add.s32 	%r36, %r4, %r35;
	st.shared.u32 	[%r36], %r34;
$L__BB0_3:
	setp.ge.u32 	%p3, %r1, %r3;
	@%p3 bra 	$L__BB0_5;
	cvt.u64.u32 	%rd21, %r1;
	cvta.to.global.u64 	%rd22, %rd12;
	mad.lo.s64 	%rd23, %rd13, %rd21, %rd22;
	mul.wide.s32 	%rd24, %r2, 4;
	add.s64 	%rd25, %rd23, %rd24;
	ld.global.u32 	%r37, [%rd25];
	shl.b32 	%r38, %r1, 4;
	mov.u32 	%r39, _ZZ14matrixMultiplyPimS_mS_miiE10input2Temp;
	add.s32 	%r40, %r39, %r38;
	shl.b32 	%r41, %r2, 2;
	add.s32 	%r42, %r40, %r41;
	st.shared.u32 	[%r42], %r37;
	bar.sync 	0;
$L__BB0_5:
	cvt.s64.s32 	%rd1, %r25;
	setp.eq.s32 	%p4, %r25, 0;
	mov.b32 	%r124, 0;
	@%p4 bra 	$L__BB0_17;
	setp.lt.u32 	%p5, %r25, 8;
	mov.b32 	%r124, 0;
	mov.b64 	%rd36, 0;
	@%p5 bra 	$L__BB0_9;
	and.b64  	%rd36, %rd1, -8;
	add.s32 	%r116, %r4, 16;
	shl.b32 	%r49, %r2, 2;
	mov.u32 	%r50, _ZZ14matrixMultiplyPimS_mS_miiE10input2Temp;
	add.s32 	%r51, %r49, %r50;
	add.s32 	%r115, %r51, 64;
	mov.b32 	%r124, 0;
	mov.u64 	%rd34, %rd36;
$L__BB0_8:
	.pragma "nounroll";
	ld.shared.u32 	%r52, [%r116+-16];
	ld.shared.u32 	%r53, [%r115+-64];
	mad.lo.s32 	%r54, %r53, %r52, %r124;
	ld.shared.u32 	%r55, [%r116+-12];
	ld.shared.u32 	%r56, [%r115+-48];
	mad.lo.s32 	%r57, %r56, %r55, %r54;
	ld.shared.u32 	%r58, [%r116+-8];
	ld.shared.u32 	%r59, [%r115+-32];
	mad.lo.s32 	%r60, %r59, %r58, %r57;
	ld.shared.u32 	%r61, [%r116+-4];
	ld.shared.u32 	%r62, [%r115+-16];
	mad.lo.s32 	%r63, %r62, %r61, %r60;
	ld.shared.u32 	%r64, [%r116];
	ld.shared.u32 	%r65, [%r115];
	mad.lo.s32 	%r66, %r65, %r64, %r63;
	ld.shared.u32 	%r67, [%r116+4];
	ld.shared.u32 	%r68, [%r115+16];
	mad.lo.s32 	%r69, %r68, %r67, %r66;
	ld.shared.u32 	%r70, [%r116+8];
	ld.shared.u32 	%r71, [%r115+32];
	mad.lo.s32 	%r72, %r71, %r70, %r69;
	ld.shared.u32 	%r73, [%r116+12];
	ld.shared.u32 	%r74, [%r115+48];
	mad.lo.s32 	%r124, %r74, %r73, %r72;
	add.s64 	%rd34, %rd34, -8;
	add.s32 	%r116, %r116, 32;
	add.s32 	%r115, %r115, 128;
	setp.ne.s64 	%p6, %rd34, 0;
	@%p6 bra 	$L__BB0_8;
$L__BB0_9:
	and.b32  	%r75, %r25, 7;
	setp.eq.s32 	%p7, %r75, 0;
	@%p7 bra 	$L__BB0_17;
	shl.b32 	%r77, %r2, 2;
	mov.u32 	%r78, _ZZ14matrixMultiplyPimS_mS_miiE10input2Temp;
	add.s32 	%r15, %r78, %r77;
	and.b64  	%rd27, %rd1, 7;
	add.s64 	%rd28, %rd27, -1;
	setp.lt.u64 	%p8, %rd28, 3;
	@%p8 bra 	$L__BB0_12;
	cvt.u32.u64 	%r79, %rd36;
	shl.b32 	%r80, %r79, 2;
	add.s32 	%r81, %r4, %r80;
	ld.shared.u32 	%r82, [%r81];
	shl.b32 	%r83, %r79, 4;
	add.s32 	%r84, %r15, %r83;
	ld.shared.u32 	%r85, [%r84];
	mad.lo.s32 	%r86, %r85, %r82, %r124;
	ld.shared.u32 	%r87, [%r81+4];
	ld.shared.u32 	%r88, [%r84+16];
	mad.lo.s32 	%r89, %r88, %r87, %r86;
	ld.shared.u32 	%r90, [%r81+8];
	ld.shared.u32 	%r91, [%r84+32];
	mad.lo.s32 	%r92, %r91, %r90, %r89;
	ld.shared.u32 	%r93, [%r81+12];
	ld.shared.u32 	%r94, [%r84+48];
	mad.lo.s32 	%r124, %r94, %r93, %r92;
	add.s64 	%rd36, %rd36, 4;
$L__BB0_12:
	and.b32  	%r96, %r25, 3;
	setp.eq.s32 	%p9, %r96, 0;
	@%p9 bra 	$L__BB0_17;
	setp.eq.s32 	%p10, %r96, 1;
	@%p10 bra 	$L__BB0_15;
	cvt.u32.u64 	%r97, %rd36;
	shl.b32 	%r98, %r97, 2;
	add.s32 	%r99, %r4, %r98;
	ld.shared.u32 	%r100, [%r99];
	shl.b32 	%r101, %r97, 4;
	add.s32 	%r102, %r15, %r101;
	ld.shared.u32 	%r103, [%r102];
	mad.lo.s32 	%r104, %r103, %r100, %r124;
	ld.shared.u32 	%r105, [%r99+4];
	ld.shared.u32 	%r106, [%r102+16];
	mad.lo.s32 	%r124, %r106, %r105, %r104;
	add.s64 	%rd36, %rd36, 2;
$L__BB0_15:
	and.b32  	%r107, %r25, 1;
	setp.eq.b32 	%p11, %r107, 1;
	not.pred 	%p12, %p11;
	@%p12 bra 	$L__BB0_17;
	cvt.u32.u64 	%r108, %rd36;
	shl.b32 	%r109, %r108, 2;
	add.s32 	%r110, %r4, %r109;
	ld.shared.u32 	%r111, [%r110];
	shl.b32 	%r112, %r108, 4;
	add.s32 	%r113, %r15, %r112;
	ld.shared.u32 	%r114, [%r113];
	mad.lo.s32 	%r124, %r114, %r111, %r124;
$L__BB0_17:
	cvt.u64.u32 	%rd29, %r1;
	cvta.to.global.u64 	%rd30, %rd14;
	mad.lo.s64 	%rd31, %rd15, %rd29, %rd30;
	mul.wide.s32 	%rd32, %r2, 4;
	add.s64 	%rd33, %rd31, %rd32;
	st.global.u32 	[%rd33], %r124;
$L__BB0_18:
	ret;

}
	// .globl	_ZN3cub18CUB_300001_SM_10006detail11EmptyKernelIvEEvv
.visible .entry _ZN3cub18CUB_300001_SM_10006detail11EmptyKernelIvEEvv()
{


	ret;

}


// ===== COMPILED SASS (sm_100) =====

	.target	sm_100

	.elftype	@"ET_EXEC"


//--------------------- .note.nv.tkinfo           --------------------------
	.section	.note.nv.tkinfo,"",@"SHT_NOTE"
	.sectionflags	@"SHF_NOTE_NV_TKINFO"
	.tkinfo
        /*0018*/ 	.word	0x00000002
        /*0030*/ 	.string	""
        /*0030*/ 	.string	"ptxas"
        /*0030*/ 	.string	"Cuda compilation tools, release 13.0, V13.0.88"
        /*0030*/ 	.string	"Build cuda_13.0.r13.0/compiler.36424714_0"
        /*0030*/ 	.string	"-arch sm_100 -m 64 "



//--------------------- .note.nv.cuinfo           --------------------------
	.section	.note.nv.cuinfo,"",@"SHT_NOTE"
	.sectionflags	@"SHF_NOTE_NV_CUINFO"
        /*0018*/ 	.short	0x0002
        /*001a*/ 	.short	0x0064
        /*001c*/ 	.short	0x0082
	.zero		2


//--------------------- .nv.info                  --------------------------
	.section	.nv.info,"",@"SHT_CUDA_INFO"
	.align	4


	//----- nvinfo : EIATTR_REGCOUNT
	.align		4
        /*0000*/ 	.byte	0x04, 0x2f
        /*0002*/ 	.short	(.L_44 - .L_43)
	.align		4
.L_43:
        /*0004*/ 	.word	index@(_Z14matrixMultiplyPimS_mS_mii)
        /*0008*/ 	.word	0x0000001d


	//----- nvinfo : EIATTR_FRAME_SIZE
	.align		4
.L_44:
        /*000c*/ 	.byte	0x04, 0x11
        /*000e*/ 	.short	(.L_46 - .L_45)
	.align		4
.L_45:
        /*0010*/ 	.word	index@(_Z14matrixMultiplyPimS_mS_mii)
        /*0014*/ 	.word	0x00000000


	//----- nvinfo : EIATTR_REGCOUNT
	.align		4
.L_46:
        /*0018*/ 	.byte	0x04, 0x2f
        /*001a*/ 	.short	(.L_48 - .L_47)
	.align		4
.L_47:
        /*001c*/ 	.word	index@(_ZN3cub18CUB_300001_SM_10006detail11EmptyKernelIvEEvv)
        /*0020*/ 	.word	0x00000004


	//----- nvinfo : EIATTR_FRAME_SIZE
	.align		4
.L_48:
        /*0024*/ 	.byte	0x04, 0x11
        /*0026*/ 	.short	(.L_50 - .L_49)
	.align		4
.L_49:
        /*0028*/ 	.word	index@(_ZN3cub18CUB_300001_SM_10006detail11EmptyKernelIvEEvv)
        /*002c*/ 	.word	0x00000000


	//----- nvinfo : EIATTR_MIN_STACK_SIZE
	.align		4
.L_50:
        /*0030*/ 	.byte	0x04, 0x12
        /*0032*/ 	.short	(.L_52 - .L_51)
	.align		4
.L_51:
        /*0034*/ 	.word	index@(_ZN3cub18CUB_300001_SM_10006detail11EmptyKernelIvEEvv)
        /*0038*/ 	.word	0x00000000


	//----- nvinfo : EIATTR_MIN_STACK_SIZE
	.align		4
.L_52:
        /*003c*/ 	.byte	0x04, 0x12
        /*003e*/ 	.short	(.L_54 - .L_53)
	.align		4
.L_53:
        /*0040*/ 	.word	index@(_Z14matrixMultiplyPimS_mS_mii)
        /*0044*/ 	.word	0x00000000
.L_54:


//--------------------- .nv.compat                --------------------------
	.section	.nv.compat,"",@"SHT_CUDA_COMPAT_INFO"
	.align	4
        /*0000*/ 	.byte	0x02, 0x09, 0x00, 0x00, 0x02, 0x02, 0x01, 0x00, 0x02, 0x05, 0x05, 0x00, 0x03, 0x07, 0x01, 0x01
        /*0010*/ 	.byte	0x02, 0x03, 0x00, 0x00, 0x02, 0x06, 0x01, 0x00, 0x04, 0x0b, 0x08, 0x00, 0x09, 0x00, 0x00, 0x00
        /*0020*/ 	.byte	0x00, 0x00, 0x00, 0x00


//--------------------- .nv.info._ZN3cub18CUB_300001_SM_10006detail11EmptyKernelIvEEvv --------------------------
	.section	.nv.info._ZN3cub18CUB_300001_SM_10006detail11EmptyKernelIvEEvv,"",@"SHT_CUDA_INFO"
	.sectionflags	@""
	.align	4


	//----- nvinfo : EIATTR_CUDA_API_VERSION
	.align		4
        /*0000*/ 	.byte	0x04, 0x37
        /*0002*/ 	.short	(.L_56 - .L_55)
.L_55:
        /*0004*/ 	.word	0x00000082


	//----- nvinfo : EIATTR_SPARSE_MMA_MASK
	.align		4
.L_56:
        /*0008*/ 	.byte	0x03, 0x50
        /*000a*/ 	.short	0x0000


	//----- nvinfo : EIATTR_MAXREG_COUNT
	.align		4
        /*000c*/ 	.byte	0x03, 0x1b
        /*000e*/ 	.short	0x00ff


	//----- nvinfo : EIATTR_MERCURY_ISA_VERSION
	.align		4
        /*0010*/ 	.byte	0x03, 0x5f
        /*0012*/ 	.short	0x0101


	//----- nvinfo : EIATTR_VRC_CTA_INIT_COUNT
	.align		4
        /*0014*/ 	.byte	0x02, 0x4a
	.zero		1
	.zero		1


	//----- nvinfo : EIATTR_EXIT_INSTR_OFFSETS
	.align		4
        /*0018*/ 	.byte	0x04, 0x1c
        /*001a*/ 	.short	(.L_58 - .L_57)


	//   ....[0]....
.L_57:
        /*001c*/ 	.word	0x00000010


	//----- nvinfo : EIATTR_SW_WAR
	.align		4
.L_58:
        /*0020*/ 	.byte	0x04, 0x36
        /*0022*/ 	.short	(.L_60 - .L_59)
.L_59:
        /*0024*/ 	.word	0x00000008
.L_60:


//--------------------- .nv.info._Z14matrixMultiplyPimS_mS_mii --------------------------
	.section	.nv.info._Z14matrixMultiplyPimS_mS_mii,"",@"SHT_CUDA_INFO"
	.sectionflags	@""
	.align	4


	//----- nvinfo : EIATTR_CUDA_API_VERSION
	.align		4
        /*0000*/ 	.byte	0x04, 0x37
        /*0002*/ 	.short	(.L_62 - .L_61)
.L_61:
        /*0004*/ 	.word	0x00000082


	//----- nvinfo : EIATTR_KPARAM_INFO
	.align		4
.L_62:
        /*0008*/ 	.byte	0x04, 0x17
        /*000a*/ 	.short	(.L_64 - .L_63)
.L_63:
        /*000c*/ 	.word	0x00000000
        /*0010*/ 	.short	0x0007
        /*0012*/ 	.short	0x0034
        /*0014*/ 	.byte	0x00, 0xf0, 0x11, 0x00


	//----- nvinfo : EIATTR_KPARAM_INFO
	.align		4
.L_64:
        /*0018*/ 	.byte	0x04, 0x17
        /*001a*/ 	.short	(.L_66 - .L_65)
.L_65:
        /*001c*/ 	.word	0x00000000
        /*0020*/ 	.short	0x0006
        /*0022*/ 	.short	0x0030
        /*0024*/ 	.byte	0x00, 0xf0, 0x11, 0x00


	//----- nvinfo : EIATTR_KPARAM_INFO
	.align		4
.L_66:
        /*0028*/ 	.byte	0x04, 0x17
        /*002a*/ 	.short	(.L_68 - .L_67)
.L_67:
        /*002c*/ 	.word	0x00000000
        /*0030*/ 	.short	0x0005
        /*0032*/ 	.short	0x0028
        /*0034*/ 	.byte	0x00, 0xf0, 0x21, 0x00


	//----- nvinfo : EIATTR_KPARAM_INFO
	.align		4
.L_68:
        /*0038*/ 	.byte	0x04, 0x17
        /*003a*/ 	.short	(.L_70 - .L_69)
.L_69:
        /*003c*/ 	.word	0x00000000
        /*0040*/ 	.short	0x0004
        /*0042*/ 	.short	0x0020
        /*0044*/ 	.byte	0x00, 0xf5, 0x21, 0x00


	//----- nvinfo : EIATTR_KPARAM_INFO
	.align		4
.L_70:
        /*0048*/ 	.byte	0x04, 0x17
        /*004a*/ 	.short	(.L_72 - .L_71)
.L_71:
        /*004c*/ 	.word	0x00000000
        /*0050*/ 	.short	0x0003
        /*0052*/ 	.short	0x0018
        /*0054*/ 	.byte	0x00, 0xf0, 0x21, 0x00


	//----- nvinfo : EIATTR_KPARAM_INFO
	.align		4
.L_72:
        /*0058*/ 	.byte	0x04, 0x17
        /*005a*/ 	.short	(.L_74 - .L_73)
.L_73:
        /*005c*/ 	.word	0x00000000
        /*0060*/ 	.short	0x0002
        /*0062*/ 	.short	0x0010
        /*0064*/ 	.byte	0x00, 0xf5, 0x21, 0x00


	//----- nvinfo : EIATTR_KPARAM_INFO
	.align		4
.L_74:
        /*0068*/ 	.byte	0x04, 0x17
        /*006a*/ 	.short	(.L_76 - .L_75)
.L_75:
        /*006c*/ 	.word	0x00000000
        /*0070*/ 	.short	0x0001
        /*0072*/ 	.short	0x0008
        /*0074*/ 	.byte	0x00, 0xf0, 0x21, 0x00


	//----- nvinfo : EIATTR_KPARAM_INFO
	.align		4
.L_76:
        /*0078*/ 	.byte	0x04, 0x17
        /*007a*/ 	.short	(.L_78 - .L_77)
.L_77:
        /*007c*/ 	.word	0x00000000
        /*0080*/ 	.short	0x0000
        /*0082*/ 	.short	0x0000
        /*0084*/ 	.byte	0x00, 0xf5, 0x21, 0x00


	//----- nvinfo : EIATTR_SPARSE_MMA_MASK
	.align		4
.L_78:
        /*0088*/ 	.byte	0x03, 0x50
        /*008a*/ 	.short	0x0000


	//----- nvinfo : EIATTR_MAXREG_COUNT
	.align		4
        /*008c*/ 	.byte	0x03, 0x1b
        /*008e*/ 	.short	0x00ff


	//----- nvinfo : EIATTR_NUM_BARRIERS
	.align		4
        /*0090*/ 	.byte	0x02, 0x4c
        /*0092*/ 	.byte	0x01
	.zero		1


	//----- nvinfo : EIATTR_MERCURY_ISA_VERSION
	.align		4
        /*0094*/ 	.byte	0x03, 0x5f
        /*0096*/ 	.short	0x0101


	//----- nvinfo : EIATTR_VRC_CTA_INIT_COUNT
	.align		4
        /*0098*/ 	.byte	0x02, 0x4a
	.zero		1
	.zero		1


	//----- nvinfo : EIATTR_EXIT_INSTR_OFFSETS
	.align		4
        /*009c*/ 	.byte	0x04, 0x1c
        /*009e*/ 	.short	(.L_80 - .L_79)


	//   ....[0]....
.L_79:
        /*00a0*/ 	.word	0x000000c0


	//   ....[1]....
        /*00a4*/ 	.word	0x000008d0


	//----- nvinfo : EIATTR_CBANK_PARAM_SIZE
	.align		4
.L_80:
        /*00a8*/ 	.byte	0x03, 0x19
        /*00aa*/ 	.short	0x0038


	//----- nvinfo : EIATTR_PARAM_CBANK
	.align		4
        /*00ac*/ 	.byte	0x04, 0x0a
        /*00ae*/ 	.short	(.L_82 - .L_81)
	.align		4
.L_81:
        /*00b0*/ 	.word	index@(.nv.constant0._Z14matrixMultiplyPimS_mS_mii)
        /*00b4*/ 	.short	0x0380
        /*00b6*/ 	.short	0x0038


	//----- nvinfo : EIATTR_SW_WAR
	.align		4
.L_82:
        /*00b8*/ 	.byte	0x04, 0x36
        /*00ba*/ 	.short	(.L_84 - .L_83)
.L_83:
        /*00bc*/ 	.word	0x00000008
.L_84:


//--------------------- .nv.callgraph             --------------------------
	.section	.nv.callgraph,"",@"SHT_CUDA_CALLGRAPH"
	.align	4
	.sectionentsize	8
	.align		4
        /*0000*/ 	.word	0x00000000
	.align		4
        /*0004*/ 	.word	0xffffffff
	.align		4
        /*0008*/ 	.word	0x00000000
	.align		4
        /*000c*/ 	.word	0xfffffffe
	.align		4
        /*0010*/ 	.word	0x00000000
	.align		4
        /*0014*/ 	.word	0xfffffffd
	.align		4
        /*0018*/ 	.word	0x00000000
	.align		4
        /*001c*/ 	.word	0xfffffffc


//--------------------- .nv.constant4             --------------------------
	.section	.nv.constant4,"a",@progbits
	.align	8
	.align		8
.nv.constant4:
        /*0000*/ 	.dword	_ZN34_INTERNAL_f018ad12_4_k_cu_1320591a4cuda3std3__45__cpo5beginE
	.align		8
        /*0008*/ 	.dword	_ZN34_INTERNAL_f018ad12_4_k_cu_1320591a4cuda3std3__45__cpo3endE
	.align		8
        /*0010*/ 	.dword	_ZN34_INTERNAL_f018ad12_4_k_cu_1320591a4cuda3std3__45__cpo6cbeginE
	.align		8
        /*0018*/ 	.dword	_ZN34_INTERNAL_f018ad12_4_k_cu_1320591a4cuda3std3__45__cpo4cendE
	.align		8
        /*0020*/ 	.dword	_ZN34_INTERNAL_f018ad12_4_k_cu_1320591a4cuda3std3__45__cpo6rbeginE
	.align		8
        /*0028*/ 	.dword	_ZN34_INTERNAL_f018ad12_4_k_cu_1320591a4cuda3std3__45__cpo4rendE
	.align		8
        /*0030*/ 	.dword	_ZN34_INTERNAL_f018ad12_4_k_cu_1320591a4cuda3std3__45__cpo7crbeginE
	.align		8
        /*0038*/ 	.dword	_ZN34_INTERNAL_f018ad12_4_k_cu_1320591a4cuda3std3__45__cpo5crendE
	.align		8
        /*0040*/ 	.dword	_ZN34_INTERNAL_f018ad12_4_k_cu_1320591a4cuda3std3__436_GLOBAL__N__f018ad12_4_k_cu_1320591a6ignoreE
	.align		8
        /*0048*/ 	.dword	_ZN34_INTERNAL_f018ad12_4_k_cu_1320591a4cuda3std3__419piecewise_constructE
	.align		8
        /*0050*/ 	.dword	_ZN34_INTERNAL_f018ad12_4_k_cu_1320591a4cuda3std3__48in_placeE
	.align		8
        /*0058*/ 	.dword	_ZN34_INTERNAL_f018ad12_4_k_cu_1320591a4cuda3std3__420unreachable_sentinelE
	.align		8
        /*0060*/ 	.dword	_ZN34_INTERNAL_f018ad12_4_k_cu_1320591a4cuda3std3__47nulloptE
	.align		8
        /*0068*/ 	.dword	_ZN34_INTERNAL_f018ad12_4_k_cu_1320591a4cuda3std3__48unexpectE
	.align		8
        /*0070*/ 	.dword	_ZN34_INTERNAL_f018ad12_4_k_cu_1320591a4cuda3std6ranges3__45__cpo4swapE
	.align		8
        /*0078*/ 	.dword	_ZN34_INTERNAL_f018ad12_4_k_cu_1320591a4cuda3std6ranges3__45__cpo9iter_moveE
	.align		8
        /*0080*/ 	.dword	_ZN34_INTERNAL_f018ad12_4_k_cu_1320591a4cuda3std6ranges3__45__cpo5beginE
	.align		8
        /*0088*/ 	.dword	_ZN34_INTERNAL_f018ad12_4_k_cu_1320591a4cuda3std6ranges3__45__cpo3endE
	.align		8
        /*0090*/ 	.dword	_ZN34_INTERNAL_f018ad12_4_k_cu_1320591a4cuda3std6ranges3__45__cpo6cbeginE
	.align		8
        /*0098*/ 	.dword	_ZN34_INTERNAL_f018ad12_4_k_cu_1320591a4cuda3std6ranges3__45__cpo4cendE
	.align		8
        /*00a0*/ 	.dword	_ZN34_INTERNAL_f018ad12_4_k_cu_1320591a4cuda3std6ranges3__45__cpo7advanceE
	.align		8
        /*00a8*/ 	.dword	_ZN34_INTERNAL_f018ad12_4_k_cu_1320591a4cuda3std6ranges3__45__cpo9iter_swapE
	.align		8
        /*00b0*/ 	.dword	_ZN34_INTERNAL_f018ad12_4_k_cu_1320591a4cuda3std6ranges3__45__cpo4nextE
	.align		8
        /*00b8*/ 	.dword	_ZN34_INTERNAL_f018ad12_4_k_cu_1320591a4cuda3std6ranges3__45__cpo4prevE
	.align		8
        /*00c0*/ 	.dword	_ZN34_INTERNAL_f018ad12_4_k_cu_1320591a4cuda3std6ranges3__45__cpo4dataE
	.align		8
        /*00c8*/ 	.dword	_ZN34_INTERNAL_f018ad12_4_k_cu_1320591a4cuda3std6ranges3__45__cpo5cdataE
	.align		8
        /*00d0*/ 	.dword	_ZN34_INTERNAL_f018ad12_4_k_cu_1320591a4cuda3std6ranges3__45__cpo4sizeE
	.align		8
        /*00d8*/ 	.dword	_ZN34_INTERNAL_f018ad12_4_k_cu_1320591a4cuda3std6ranges3__45__cpo5ssizeE
	.align		8
        /*00e0*/ 	.dword	_ZN34_INTERNAL_f018ad12_4_k_cu_1320591a4cuda3std6ranges3__45__cpo8distanceE
	.align		8
        /*00e8*/ 	.dword	_ZN34_INTERNAL_f018ad12_4_k_cu_1320591a6thrust24THRUST_300001_SM_1000_NS8cuda_cub3parE
	.align		8
        /*00f0*/ 	.dword	_ZN34_INTERNAL_f018ad12_4_k_cu_1320591a6thrust24THRUST_300001_SM_1000_NS8cuda_cub10par_nosyncE
	.align		8
        /*00f8*/ 	.dword	_ZN34_INTERNAL_f018ad12_4_k_cu_1320591a6thrust24THRUST_300001_SM_1000_NS6system6detail10sequential3seqE
	.align		8
        /*0100*/ 	.dword	_ZN34_INTERNAL_f018ad12_4_k_cu_1320591a6thrust24THRUST_300001_SM_1000_NS12placeholders2_1E
	.align		8
        /*0108*/ 	.dword	_ZN34_INTERNAL_f018ad12_4_k_cu_1320591a6thrust24THRUST_300001_SM_1000_NS12placeholders2_2E
	.align		8
        /*0110*/ 	.dword	_ZN34_INTERNAL_f018ad12_4_k_cu_1320591a6thrust24THRUST_300001_SM_1000_NS12placeholders2_3E
	.align		8
        /*0118*/ 	.dword	_ZN34_INTERNAL_f018ad12_4_k_cu_1320591a6thrust24THRUST_300001_SM_1000_NS12placeholders2_4E
	.align		8
        /*0120*/ 	.dword	_ZN34_INTERNAL_f018ad12_4_k_cu_1320591a6thrust24THRUST_300001_SM_1000_NS12placeholders2_5E
	.align		8
        /*0128*/ 	.dword	_ZN34_INTERNAL_f018ad12_4_k_cu_1320591a6thrust24THRUST_300001_SM_1000_NS12placeholders2_6E
	.align		8
        /*0130*/ 	.dword	_ZN34_INTERNAL_f018ad12_4_k_cu_1320591a6thrust24THRUST_300001_SM_1000_NS12placeholders2_7E
	.align		8
        /*0138*/ 	.dword	_ZN34_INTERNAL_f018ad12_4_k_cu_1320591a6thrust24THRUST_300001_SM_1000_NS12placeholders2_8E
	.align		8
        /*0140*/ 	.dword	_ZN34_INTERNAL_f018ad12_4_k_cu_1320591a6thrust24THRUST_300001_SM_1000_NS12placeholders2_9E
	.align		8
        /*0148*/ 	.dword	_ZN34_INTERNAL_f018ad12_4_k_cu_1320591a6thrust24THRUST_300001_SM_1000_NS12placeholders3_10E
	.align		8
        /*0150*/ 	.dword	_ZN34_INTERNAL_f018ad12_4_k_cu_1320591a6thrust24THRUST_300001_SM_1000_NS3seqE


//--------------------- .text._ZN3cub18CUB_300001_SM_10006detail11EmptyKernelIvEEvv --------------------------
	.section	.text._ZN3cub18CUB_300001_SM_10006detail11EmptyKernelIvEEvv,"ax",@progbits
	.align	128
        .global         _ZN3cub18CUB_300001_SM_10006detail11EmptyKernelIvEEvv
        .type           _ZN3cub18CUB_300001_SM_10006detail11EmptyKernelIvEEvv,@function
        .size           _ZN3cub18CUB_300001_SM_10006detail11EmptyKernelIvEEvv,(.L_x_7 - _ZN3cub18CUB_300001_SM_10006detail11EmptyKernelIvEEvv)
        .other          _ZN3cub18CUB_300001_SM_10006detail11EmptyKernelIvEEvv,@"STO_CUDA_ENTRY STV_DEFAULT"
_ZN3cub18CUB_300001_SM_10006detail11EmptyKernelIvEEvv:
.text._ZN3cub18CUB_300001_SM_10006detail11EmptyKernelIvEEvv:
[----:B------:R-:W-:Y:S01]  /*0000*/  LDC R1, c[0x0][0x37c] ;  /* 0x0000df00ff017b82 */ /* 0x000fe20000000800 */
[----:B------:R-:W-:Y:S05]  /*0010*/  EXIT ;  /* 0x000000000000794d */ /* 0x000fea0003800000 */
.L_x_0:
[----:B------:R-:W-:-:S00]  /*0020*/  BRA `(.L_x_0) ;  /* 0xfffffffc00fc7947 */ /* 0x000fc0000383ffff */
[----:B------:R-:W-:-:S00]  /*0030*/  NOP ;  /* 0x0000000000007918 */ /* 0x000fc00000000000 */
        /* <DEDUP_REMOVED lines=12> */
.L_x_7:


//--------------------- .text._Z14matrixMultiplyPimS_mS_mii --------------------------
	.section	.text._Z14matrixMultiplyPimS_mS_mii,"ax",@progbits
	.align	128
        .global         _Z14matrixMultiplyPimS_mS_mii
        .type           _Z14matrixMultiplyPimS_mS_mii,@function
        .size           _Z14matrixMultiplyPimS_mS_mii,(.L_x_8 - _Z14matrixMultiplyPimS_mS_mii)
        .other          _Z14matrixMultiplyPimS_mS_mii,@"STO_CUDA_ENTRY STV_DEFAULT"
_Z14matrixMultiplyPimS_mS_mii:
.text._Z14matrixMultiplyPimS_mS_mii:
[----:B------:R-:W-:Y:S01]  /*0000*/  LDC R1, c[0x0][0x37c] ;  /* 0x0000df00ff017b82 */ /* 0x000fe20000000800 */
[----:B------:R-:W0:Y:S01]  /*0010*/  S2R R0, SR_CTAID.Y ;  /* 0x0000000000007919 */ /* 0x000e220000002600 */
[----:B------:R-:W0:Y:S01]  /*0020*/  LDCU UR5, c[0x0][0x364] ;  /* 0x00006c80ff0577ac */ /* 0x000e220008000800 */
[----:B------:R-:W0:Y:S01]  /*0030*/  S2R R3, SR_TID.Y ;  /* 0x0000000000037919 */ /* 0x000e220000002200 */
[----:B------:R-:W1:Y:S01]  /*0040*/  LDCU UR6, c[0x0][0x360] ;  /* 0x00006c00ff0677ac */ /* 0x000e620008000800 */
[----:B------:R-:W1:Y:S01]  /*0050*/  S2R R2, SR_CTAID.X ;  /* 0x0000000000027919 */ /* 0x000e620000002500 */
[----:B------:R-:W2:Y:S01]  /*0060*/  LDCU UR4, c[0x0][0x3b0] ;  /* 0x00007600ff0477ac */ /* 0x000ea20008000800 */
[----:B------:R-:W1:Y:S01]  /*0070*/  S2R R5, SR_TID.X ;  /* 0x0000000000057919 */ /* 0x000e620000002100 */
[----:B0-----:R-:W-:Y:S02]  /*0080*/  IMAD R0, R0, UR5, R3 ;  /* 0x0000000500007c24 */ /* 0x001fe4000f8e0203 */
[----:B-1----:R-:W-:-:S05]  /*0090*/  IMAD R3, R2, UR6, R5 ;  /* 0x0000000602037c24 */ /* 0x002fca000f8e0205 */
[----:B------:R-:W-:-:S04]  /*00a0*/  VIMNMX R2, PT, PT, R0, R3, !PT ;  /* 0x0000000300027248 */ /* 0x000fc80007fe0100 */
[----:B--2---:R-:W-:-:S13]  /*00b0*/  ISETP.GE.AND P0, PT, R2, UR4, PT ;  /* 0x0000000402007c0c */ /* 0x004fda000bf06270 */
[----:B------:R-:W-:Y:S05]  /*00c0*/  @P0 EXIT ;  /* 0x000000000000094d */ /* 0x000fea0003800000 */
[----:B------:R-:W-:Y:S01]  /*00d0*/  UIADD3 UR4, UPT, UPT, UR4, -0x1, URZ ;  /* 0xffffffff04047890 */ /* 0x000fe2000fffe0ff */
[----:B------:R-:W0:Y:S05]  /*00e0*/  LDC R2, c[0x0][0x3b4] ;  /* 0x0000ed00ff027b82 */ /* 0x000e2a0000000800 */
[----:B------:R-:W-:Y:S02]  /*00f0*/  ISETP.GE.AND P0, PT, R3, UR4, PT ;  /* 0x0000000403007c0c */ /* 0x000fe4000bf06270 */
[----:B------:R-:W-:-:S03]  /*0100*/  ISETP.GE.U32.AND P1, PT, R0, UR4, PT ;  /* 0x0000000400007c0c */ /* 0x000fc6000bf26070 */
[----:B------:R-:W1:Y:S08]  /*0110*/  LDCU.64 UR4, c[0x0][0x358] ;  /* 0x00006b00ff0477ac */ /* 0x000e700008000a00 */
[----:B------:R-:W2:Y:S08]  /*0120*/  @!P0 LDC.64 R4, c[0x0][0x380] ;  /* 0x0000e000ff048b82 */ /* 0x000eb00000000a00 */
[----:B------:R-:W2:Y:S08]  /*0130*/  @!P0 LDC.64 R8, c[0x0][0x388] ;  /* 0x0000e200ff088b82 */ /* 0x000eb00000000a00 */
[----:B------:R-:W3:Y:S08]  /*0140*/  @!P1 LDC.64 R6, c[0x0][0x390] ;  /* 0x0000e400ff069b82 */ /* 0x000ef00000000a00 */
[----:B------:R-:W3:Y:S01]  /*0150*/  @!P1 LDC.64 R10, c[0x0][0x398] ;  /* 0x0000e600ff0a9b82 */ /* 0x000ee20000000a00 */
[----:B--2---:R-:W-:-:S04]  /*0160*/  @!P0 IMAD.WIDE.U32 R4, R0, R8, R4 ;  /* 0x0000000800048225 */ /* 0x004fc800078e0004 */
[----:B------:R-:W-:Y:S02]  /*0170*/  @!P0 IMAD R5, R0, R9, R5 ;  /* 0x0000000900058224 */ /* 0x000fe400078e0205 */
[----:B------:R-:W-:-:S06]  /*0180*/  @!P0 IMAD.WIDE R8, R3, 0x4, R4 ;  /* 0x0000000403088825 */ /* 0x000fcc00078e0204 */
[----:B-1----:R1:W2:Y:S01]  /*0190*/  @!P0 LDG.E R8, desc[UR4][R8.64] ;  /* 0x0000000408088981 */ /* 0x0022a2000c1e1900 */
[----:B---3--:R-:W-:-:S04]  /*01a0*/  @!P1 IMAD.WIDE.U32 R6, R0, R10, R6 ;  /* 0x0000000a00069225 */ /* 0x008fc800078e0006 */
[----:B------:R-:W-:Y:S02]  /*01b0*/  @!P1 IMAD R7, R0, R11, R7 ;  /* 0x0000000b00079224 */ /* 0x000fe400078e0207 */
[----:B------:R-:W-:-:S06]  /*01c0*/  @!P1 IMAD.WIDE R10, R3, 0x4, R6 ;  /* 0x00000004030a9825 */ /* 0x000fcc00078e0206 */
[----:B------:R-:W3:Y:S01]  /*01d0*/  @!P1 LDG.E R10, desc[UR4][R10.64] ;  /* 0x000000040a0a9981 */ /* 0x000ee2000c1e1900 */
[----:B------:R-:W4:Y:S01]  /*01e0*/  S2R R4, SR_CgaCtaId ;  /* 0x0000000000047919 */ /* 0x000f220000008800 */
[----:B------:R-:W-:-:S04]  /*01f0*/  MOV R5, 0x400 ;  /* 0x0000040000057802 */ /* 0x000fc80000000f00 */
[----:B------:R-:W-:Y:S02]  /*0200*/  @!P1 IADD3 R13, PT, PT, R5, 0x30, RZ ;  /* 0x00000030050d9810 */ /* 0x000fe40007ffe0ff */
[C---:B----4-:R-:W-:Y:S02]  /*0210*/  LEA R7, R4.reuse, R5, 0x18 ;  /* 0x0000000504077211 */ /* 0x050fe400078ec0ff */
[----:B------:R-:W-:-:S03]  /*0220*/  @!P1 LEA R13, R4, R13, 0x18 ;  /* 0x0000000d040d9211 */ /* 0x000fc600078ec0ff */
[C---:B------:R-:W-:Y:S02]  /*0230*/  IMAD R6, R0.reuse, 0xc, R7 ;  /* 0x0000000c00067824 */ /* 0x040fe400078e0207 */
[----:B------:R-:W-:-:S03]  /*0240*/  @!P1 IMAD R12, R0, 0x10, R13 ;  /* 0x00000010000c9824 */ /* 0x000fc600078e020d */
[C---:B------:R-:W-:Y:S01]  /*0250*/  @!P0 LEA R13, R3.reuse, R6, 0x2 ;  /* 0x00000006030d8211 */ /* 0x040fe200078e10ff */
[----:B-1----:R-:W-:Y:S02]  /*0260*/  @!P1 IMAD R9, R3, 0x4, R12 ;  /* 0x0000000403099824 */ /* 0x002fe400078e020c */
[----:B------:R-:W-:Y:S02]  /*0270*/  HFMA2 R7, -RZ, RZ, 0, 0 ;  /* 0x00000000ff077431 */ /* 0x000fe400000001ff */
[----:B--2---:R1:W-:Y:S01]  /*0280*/  @!P0 STS [R13], R8 ;  /* 0x000000080d008388 */ /* 0x0043e20000000800 */
[----:B0-----:R-:W-:-:S03]  /*0290*/  ISETP.NE.AND P0, PT, R2, RZ, PT ;  /* 0x000000ff0200720c */ /* 0x001fc60003f05270 */
[----:B---3--:R1:W-:Y:S01]  /*02a0*/  @!P1 STS [R9], R10 ;  /* 0x0000000a09009388 */ /* 0x0083e20000000800 */
[----:B------:R-:W-:Y:S09]  /*02b0*/  @!P1 BAR.SYNC.DEFER_BLOCKING 0x0 ;  /* 0x0000000000009b1d */ /* 0x000ff20000010000 */
[----:B------:R-:W-:Y:S05]  /*02c0*/  @!P0 BRA `(.L_x_1) ;  /* 0x0000000400688947 */ /* 0x000fea0003800000 */
[C---:B------:R-:W-:Y:S01]  /*02d0*/  ISETP.GE.U32.AND P0, PT, R2.reuse, 0x8, PT ;  /* 0x000000080200780c */ /* 0x040fe20003f06070 */
[----:B------:R-:W-:Y:S01]  /*02e0*/  IMAD.MOV.U32 R7, RZ, RZ, RZ ;  /* 0x000000ffff077224 */ /* 0x000fe200078e00ff */
[----:B------:R-:W-:Y:S02]  /*02f0*/  LOP3.LUT P1, RZ, R2, 0x7, RZ, 0xc0, !PT ;  /* 0x0000000702ff7812 */ /* 0x000fe4000782c0ff */
[----:B-1----:R-:W-:-:S09]  /*0300*/  MOV R9, RZ ;  /* 0x000000ff00097202 */ /* 0x002fd20000000f00 */
[----:B------:R-:W-:Y:S05]  /*0310*/  @!P0 BRA `(.L_x_2) ;  /* 0x0000000000a08947 */ /* 0x000fea0003800000 */
[----:B------:R-:W-:Y:S01]  /*0320*/  VIADD R7, R5, 0x30 ;  /* 0x0000003005077836 */ /* 0x000fe20000000000 */
[----:B------:R-:W-:Y:S01]  /*0330*/  LOP3.LUT R9, R2, 0xfffffff8, RZ, 0xc0, !PT ;  /* 0xfffffff802097812 */ /* 0x000fe200078ec0ff */
[----:B------:R-:W-:Y:S01]  /*0340*/  VIADD R10, R6, 0x10 ;  /* 0x00000010060a7836 */ /* 0x000fe20000000000 */
[----:B------:R-:W-:Y:S02]  /*0350*/  SHF.R.S32.HI R8, RZ, 0x1f, R2 ;  /* 0x0000001fff087819 */ /* 0x000fe40000011402 */
[----:B------:R-:W-:Y:S01]  /*0360*/  LEA R12, R4, R7, 0x18 ;  /* 0x00000007040c7211 */ /* 0x000fe200078ec0ff */
[----:B------:R-:W-:Y:S01]  /*0370*/  IMAD.MOV.U32 R11, RZ, RZ, R9 ;  /* 0x000000ffff0b7224 */ /* 0x000fe200078e0009 */
[----:B------:R-:W-:Y:S02]  /*0380*/  MOV R7, RZ ;  /* 0x000000ff00077202 */ /* 0x000fe40000000f00 */
[----:B------:R-:W-:-:S04]  /*0390*/  LEA R12, R3, R12, 0x2 ;  /* 0x0000000c030c7211 */ /* 0x000fc800078e10ff */
[----:B------:R-:W-:-:S07]  /*03a0*/  IADD3 R12, PT, PT, R12, 0x40, RZ ;  /* 0x000000400c0c7810 */ /* 0x000fce0007ffe0ff */
.L_x_3:
[----:B------:R-:W-:Y:S01]  /*03b0*/  LDS R22, [R10+-0x10] ;  /* 0xfffff0000a167984 */ /* 0x000fe20000000800 */
[----:B------:R-:W-:-:S03]  /*03c0*/  IADD3 R11, P0, PT, R11, -0x8, RZ ;  /* 0xfffffff80b0b7810 */ /* 0x000fc60007f1e0ff */
[----:B------:R-:W0:Y:S01]  /*03d0*/  LDS R21, [R12+-0x40] ;  /* 0xffffc0000c157984 */ /* 0x000e220000000800 */
[----:B------:R-:W-:Y:S02]  /*03e0*/  IADD3.X R8, PT, PT, R8, -0x1, RZ, P0, !PT ;  /* 0xffffffff08087810 */ /* 0x000fe400007fe4ff */
[----:B------:R-:W-:Y:S01]  /*03f0*/  ISETP.NE.U32.AND P0, PT, R11, RZ, PT ;  /* 0x000000ff0b00720c */ /* 0x000fe20003f05070 */
[----:B------:R-:W-:Y:S03]  /*0400*/  LDS R26, [R10+-0xc] ;  /* 0xfffff4000a1a7984 */ /* 0x000fe60000000800 */
[----:B------:R-:W-:Y:S01]  /*0410*/  ISETP.NE.AND.EX P0, PT, R8, RZ, PT, P0 ;  /* 0x000000ff0800720c */ /* 0x000fe20003f05300 */
[----:B------:R-:W1:Y:S04]  /*0420*/  LDS R25, [R12+-0x30] ;  /* 0xffffd0000c197984 */ /* 0x000e680000000800 */
[----:B------:R-:W-:Y:S04]  /*0430*/  LDS R19, [R10+-0x8] ;  /* 0xfffff8000a137984 */ /* 0x000fe80000000800 */
[----:B------:R-:W2:Y:S04]  /*0440*/  LDS R20, [R12+-0x20] ;  /* 0xffffe0000c147984 */ /* 0x000ea80000000800 */
[----:B------:R-:W-:Y:S04]  /*0450*/  LDS R17, [R10+-0x4] ;  /* 0xfffffc000a117984 */ /* 0x000fe80000000800 */
[----:B------:R-:W3:Y:S04]  /*0460*/  LDS R18, [R12+-0x10] ;  /* 0xfffff0000c127984 */ /* 0x000ee80000000800 */
[----:B------:R-:W-:Y:S04]  /*0470*/  LDS R15, [R10] ;  /* 0x000000000a0f7984 */ /* 0x000fe80000000800 */
[----:B------:R-:W4:Y:S04]  /*0480*/  LDS R16, [R12] ;  /* 0x000000000c107984 */ /* 0x000f280000000800 */
[----:B------:R-:W-:Y:S04]  /*0490*/  LDS R13, [R10+0x4] ;  /* 0x000004000a0d7984 */ /* 0x000fe80000000800 */
[----:B------:R-:W5:Y:S01]  /*04a0*/  LDS R14, [R12+0x10] ;  /* 0x000010000c0e7984 */ /* 0x000f620000000800 */
[----:B0-----:R-:W-:-:S03]  /*04b0*/  IMAD R23, R22, R21, R7 ;  /* 0x0000001516177224 */ /* 0x001fc600078e0207 */
[----:B------:R-:W-:Y:S04]  /*04c0*/  LDS R21, [R10+0x8] ;  /* 0x000008000a157984 */ /* 0x000fe80000000800 */
[----:B------:R-:W0:Y:S01]  /*04d0*/  LDS R24, [R12+0x20] ;  /* 0x000020000c187984 */ /* 0x000e220000000800 */
[----:B-1----:R-:W-:-:S03]  /*04e0*/  IMAD R23, R26, R25, R23 ;  /* 0x000000191a177224 */ /* 0x002fc600078e0217 */
[----:B------:R1:W-:Y:S04]  /*04f0*/  LDS R7, [R10+0xc] ;  /* 0x00000c000a077984 */ /* 0x0003e80000000800 */
[----:B------:R3:W0:Y:S01]  /*0500*/  LDS R22, [R12+0x30] ;  /* 0x000030000c167984 */ /* 0x0006220000000800 */
[----:B--2---:R-:W-:Y:S02]  /*0510*/  IMAD R19, R19, R20, R23 ;  /* 0x0000001413137224 */ /* 0x004fe400078e0217 */
[----:B-1----:R-:W-:Y:S02]  /*0520*/  VIADD R10, R10, 0x20 ;  /* 0x000000200a0a7836 */ /* 0x002fe40000000000 */
[----:B---3--:R-:W-:Y:S01]  /*0530*/  IMAD R17, R17, R18, R19 ;  /* 0x0000001211117224 */ /* 0x008fe200078e0213 */
[----:B------:R-:W-:-:S03]  /*0540*/  IADD3 R12, PT, PT, R12, 0x80, RZ ;  /* 0x000000800c0c7810 */ /* 0x000fc60007ffe0ff */
[----:B----4-:R-:W-:-:S04]  /*0550*/  IMAD R15, R15, R16, R17 ;  /* 0x000000100f0f7224 */ /* 0x010fc800078e0211 */
[----:B-----5:R-:W-:-:S04]  /*0560*/  IMAD R13, R13, R14, R15 ;  /* 0x0000000e0d0d7224 */ /* 0x020fc800078e020f */
[----:B0-----:R-:W-:-:S04]  /*0570*/  IMAD R13, R21, R24, R13 ;  /* 0x00000018150d7224 */ /* 0x001fc800078e020d */
[----:B------:R-:W-:Y:S01]  /*0580*/  IMAD R7, R7, R22, R13 ;  /* 0x0000001607077224 */ /* 0x000fe200078e020d */
[----:B------:R-:W-:Y:S06]  /*0590*/  @P0 BRA `(.L_x_3) ;  /* 0xfffffffc00840947 */ /* 0x000fec000383ffff */
.L_x_2:
[----:B------:R-:W-:Y:S05]  /*05a0*/  @!P1 BRA `(.L_x_1) ;  /* 0x0000000000b09947 */ /* 0x000fea0003800000 */
[----:B------:R-:W-:Y:S02]  /*05b0*/  LOP3.LUT R8, R2, 0x7, RZ, 0xc0, !PT ;  /* 0x0000000702087812 */ /* 0x000fe400078ec0ff */
[----:B------:R-:W-:Y:S02]  /*05c0*/  IADD3 R5, PT, PT, R5, 0x30, RZ ;  /* 0x0000003005057810 */ /* 0x000fe40007ffe0ff */
[----:B------:R-:W-:Y:S02]  /*05d0*/  IADD3 R8, P1, PT, R8, -0x1, RZ ;  /* 0xffffffff08087810 */ /* 0x000fe40007f3e0ff */
[----:B------:R-:W-:Y:S02]  /*05e0*/  LEA R4, R4, R5, 0x18 ;  /* 0x0000000504047211 */ /* 0x000fe400078ec0ff */
[----:B------:R-:W-:Y:S01]  /*05f0*/  ISETP.GE.U32.AND P0, PT, R8, 0x3, PT ;  /* 0x000000030800780c */ /* 0x000fe20003f06070 */
[----:B------:R-:W-:Y:S01]  /*0600*/  IMAD.X R8, RZ, RZ, -0x1, P1 ;  /* 0xffffffffff087424 */ /* 0x000fe200008e06ff */
[----:B------:R-:W-:Y:S01]  /*0610*/  LOP3.LUT P1, R18, R2, 0x3, RZ, 0xc0, !PT ;  /* 0x0000000302127812 */ /* 0x000fe2000782c0ff */
[----:B------:R-:W-:-:S03]  /*0620*/  IMAD R4, R3, 0x4, R4 ;  /* 0x0000000403047824 */ /* 0x000fc600078e0204 */
[----:B------:R-:W-:-:S13]  /*0630*/  ISETP.GE.U32.AND.EX P0, PT, R8, RZ, PT, P0 ;  /* 0x000000ff0800720c */ /* 0x000fda0003f06100 */
[----:B------:R-:W-:Y:S05]  /*0640*/  @!P0 BRA `(.L_x_4) ;  /* 0x00000000003c8947 */ /* 0x000fea0003800000 */
[C---:B------:R-:W-:Y:S01]  /*0650*/  LEA R5, R9.reuse, R6, 0x2 ;  /* 0x0000000609057211 */ /* 0x040fe200078e10ff */
[C---:B------:R-:W-:Y:S01]  /*0660*/  IMAD R10, R9.reuse, 0x10, R4 ;  /* 0x00000010090a7824 */ /* 0x040fe200078e0204 */
[----:B------:R-:W-:-:S03]  /*0670*/  IADD3 R9, PT, PT, R9, 0x4, RZ ;  /* 0x0000000409097810 */ /* 0x000fc60007ffe0ff */
[----:B------:R-:W-:Y:S04]  /*0680*/  LDS R8, [R5] ;  /* 0x0000000005087984 */ /* 0x000fe80000000800 */
[----:B------:R-:W0:Y:S04]  /*0690*/  LDS R11, [R10] ;  /* 0x000000000a0b7984 */ /* 0x000e280000000800 */
[----:B------:R-:W-:Y:S04]  /*06a0*/  LDS R13, [R5+0x4] ;  /* 0x00000400050d7984 */ /* 0x000fe80000000800 */
[----:B------:R-:W1:Y:S04]  /*06b0*/  LDS R12, [R10+0x10] ;  /* 0x000010000a0c7984 */ /* 0x000e680000000800 */
[----:B------:R-:W-:Y:S04]  /*06c0*/  LDS R15, [R5+0x8] ;  /* 0x00000800050f7984 */ /* 0x000fe80000000800 */
[----:B------:R-:W2:Y:S04]  /*06d0*/  LDS R14, [R10+0x20] ;  /* 0x000020000a0e7984 */ /* 0x000ea80000000800 */
[----:B------:R-:W-:Y:S04]  /*06e0*/  LDS R17, [R5+0xc] ;  /* 0x00000c0005117984 */ /* 0x000fe80000000800 */
[----:B------:R-:W3:Y:S01]  /*06f0*/  LDS R16, [R10+0x30] ;  /* 0x000030000a107984 */ /* 0x000ee20000000800 */
[----:B0-----:R-:W-:-:S04]  /*0700*/  IMAD R8, R8, R11, R7 ;  /* 0x0000000b08087224 */ /* 0x001fc800078e0207 */
[----:B-1----:R-:W-:-:S04]  /*0710*/  IMAD R8, R13, R12, R8 ;  /* 0x0000000c0d087224 */ /* 0x002fc800078e0208 */
[----:B--2---:R-:W-:-:S04]  /*0720*/  IMAD R8, R15, R14, R8 ;  /* 0x0000000e0f087224 */ /* 0x004fc800078e0208 */
[----:B---3--:R-:W-:-:S07]  /*0730*/  IMAD R7, R17, R16, R8 ;  /* 0x0000001011077224 */ /* 0x008fce00078e0208 */
.L_x_4:
[----:B------:R-:W-:Y:S05]  /*0740*/  @!P1 BRA `(.L_x_1) ;  /* 0x0000000000489947 */ /* 0x000fea0003800000 */
[----:B------:R-:W-:Y:S02]  /*0750*/  ISETP.NE.AND P0, PT, R18, 0x1, PT ;  /* 0x000000011200780c */ /* 0x000fe40003f05270 */
[----:B------:R-:W-:-:S04]  /*0760*/  LOP3.LUT R2, R2, 0x1, RZ, 0xc0, !PT ;  /* 0x0000000102027812 */ /* 0x000fc800078ec0ff */
[----:B------:R-:W-:-:S07]  /*0770*/  ISETP.NE.U32.AND P1, PT, R2, 0x1, PT ;  /* 0x000000010200780c */ /* 0x000fce0003f25070 */
[----:B------:R-:W-:Y:S06]  /*0780*/  @!P0 BRA `(.L_x_5) ;  /* 0x0000000000248947 */ /* 0x000fec0003800000 */
[C---:B------:R-:W-:Y:S01]  /*0790*/  IMAD R2, R9.reuse, 0x4, R6 ;  /* 0x0000000409027824 */ /* 0x040fe200078e0206 */
[C---:B------:R-:W-:Y:S01]  /*07a0*/  LEA R5, R9.reuse, R4, 0x4 ;  /* 0x0000000409057211 */ /* 0x040fe200078e20ff */
[----:B------:R-:W-:-:S03]  /*07b0*/  VIADD R9, R9, 0x2 ;  /* 0x0000000209097836 */ /* 0x000fc60000000000 */
[----:B------:R-:W-:Y:S04]  /*07c0*/  LDS R8, [R2] ;  /* 0x0000000002087984 */ /* 0x000fe80000000800 */
[----:B------:R-:W0:Y:S04]  /*07d0*/  LDS R10, [R5] ;  /* 0x00000000050a7984 */ /* 0x000e280000000800 */
[----:B------:R-:W-:Y:S04]  /*07e0*/  LDS R12, [R2+0x4] ;  /* 0x00000400020c7984 */ /* 0x000fe80000000800 */
[----:B------:R-:W1:Y:S01]  /*07f0*/  LDS R11, [R5+0x10] ;  /* 0x00001000050b7984 */ /* 0x000e620000000800 */
[----:B0-----:R-:W-:-:S04]  /*0800*/  IMAD R7, R8, R10, R7 ;  /* 0x0000000a08077224 */ /* 0x001fc800078e0207 */
[----:B-1----:R-:W-:-:S07]  /*0810*/  IMAD R7, R12, R11, R7 ;  /* 0x0000000b0c077224 */ /* 0x002fce00078e0207 */
.L_x_5:
[C---:B------:R-:W-:Y:S02]  /*0820*/  @!P1 LEA R6, R9.reuse, R6, 0x2 ;  /* 0x0000000609069211 */ /* 0x040fe400078e10ff */
[----:B------:R-:W-:-:S04]  /*0830*/  @!P1 LEA R4, R9, R4, 0x4 ;  /* 0x0000000409049211 */ /* 0x000fc800078e20ff */
[----:B------:R-:W-:Y:S04]  /*0840*/  @!P1 LDS R6, [R6] ;  /* 0x0000000006069984 */ /* 0x000fe80000000800 */
[----:B------:R-:W0:Y:S02]  /*0850*/  @!P1 LDS R4, [R4] ;  /* 0x0000000004049984 */ /* 0x000e240000000800 */
[----:B0-----:R-:W-:-:S07]  /*0860*/  @!P1 IMAD R7, R6, R4, R7 ;  /* 0x0000000406079224 */ /* 0x001fce00078e0207 */
.L_x_1:
[----:B------:R-:W0:Y:S01]  /*0870*/  LDC.64 R4, c[0x0][0x3a0] ;  /* 0x0000e800ff047b82 */ /* 0x000e220000000a00 */
[----:B------:R-:W0:Y:S02]  /*0880*/  LDCU.64 UR6, c[0x0][0x3a8] ;  /* 0x00007500ff0677ac */ /* 0x000e240008000a00 */
[----:B0-----:R-:W-:-:S04]  /*0890*/  IMAD.WIDE.U32 R4, R0, UR6, R4 ;  /* 0x0000000600047c25 */ /* 0x001fc8000f8e0004 */
[----:B------:R-:W-:Y:S02]  /*08a0*/  IMAD R5, R0, UR7, R5 ;  /* 0x0000000700057c24 */ /* 0x000fe4000f8e0205 */
[----:B------:R-:W-:-:S05]  /*08b0*/  IMAD.WIDE R2, R3, 0x4, R4 ;  /* 0x0000000403027825 */ /* 0x000fca00078e0204 */
[----:B------:R-:W-:Y:S01]  /*08c0*/  STG.E desc[UR4][R2.64], R7 ;  /* 0x0000000702007986 */ /* 0x000fe2000c101904 */
[----:B------:R-:W-:Y:S05]  /*08d0*/  EXIT ;  /* 0x000000000000794d */ /* 0x000fea0003800000 */
.L_x_6:
        /* <DEDUP_REMOVED lines=10> */
.L_x_8:


//--------------------- .nv.shared.reserved.0     --------------------------
	.section	.nv.shared.reserved.0,"aw",@nobits
	.weak		__nv_reservedSMEM_offset_0_alias
	.size		__nv_reservedSMEM_offset_0_alias, 0, 64
	.other		__nv_reservedSMEM_offset_0_alias,@"STO_CUDA_RESERVED_SHARED STV_DEFAULT"
__nv_reservedSMEM_offset_0_alias:
	.zero		0
	.zero		64


//--------------------- .nv.global                --------------------------
	.section	.nv.global,"aw",@nobits
.nv.global:
	.type		_ZN34_INTERNAL_f018ad12_4_k_cu_1320591a6thrust24THRUST_300001_SM_1000_NS3seqE,@object
	.size		_ZN34_INTERNAL_f018ad12_4_k_cu_1320591a6thrust24THRUST_300001_SM_1000_NS3seqE,(_ZN34_INTERNAL_f018ad12_4_k_cu_1320591a4cuda3std3__48in_placeE - _ZN34_INTERNAL_f018ad12_4_k_cu_1320591a6thrust24THRUST_300001_SM_1000_NS3seqE)
_ZN34_INTERNAL_f018ad12_4_k_cu_1320591a6thrust24THRUST_300001_SM_1000_NS3seqE:
	.zero		1
	.type		_ZN34_INTERNAL_f018ad12_4_k_cu_1320591a4cuda3std3__48in_placeE,@object
	.size		_ZN34_INTERNAL_f018ad12_4_k_cu_1320591a4cuda3std3__48in_placeE,(_ZN34_INTERNAL_f018ad12_4_k_cu_1320591a4cuda3std6ranges3__45__cpo4sizeE - _ZN34_INTERNAL_f018ad12_4_k_cu_1320591a4cuda3std3__48in_placeE)
_ZN34_INTERNAL_f018ad12_4_k_cu_1320591a4cuda3std3__48in_placeE:
	.zero		1
	.type		_ZN34_INTERNAL_f018ad12_4_k_cu_1320591a4cuda3std6ranges3__45__cpo4sizeE,@object
	.size		_ZN34_INTERNAL_f018ad12_4_k_cu_1320591a4cuda3std6ranges3__45__cpo4sizeE,(_ZN34_INTERNAL_f018ad12_4_k_cu_1320591a6thrust24THRUST_300001_SM_1000_NS12placeholders2_3E - _ZN34_INTERNAL_f018ad12_4_k_cu_1320591a4cuda3std6ranges3__45__cpo4sizeE)
_ZN34_INTERNAL_f018ad12_4_k_cu_1320591a4cuda3std6ranges3__45__cpo4sizeE:
	.zero		1
	.type		_ZN34_INTERNAL_f018ad12_4_k_cu_1320591a6thrust24THRUST_300001_SM_1000_NS12placeholders2_3E,@object
	.size		_ZN34_INTERNAL_f018ad12_4_k_cu_1320591a6thrust24THRUST_300001_SM_1000_NS12placeholders2_3E,(_ZN34_INTERNAL_f018ad12_4_k_cu_1320591a4cuda3std3__45__cpo6cbeginE - _ZN34_INTERNAL_f018ad12_4_k_cu_1320591a6thrust24THRUST_300001_SM_1000_NS12placeholders2_3E)
_ZN34_INTERNAL_f018ad12_4_k_cu_1320591a6thrust24THRUST_300001_SM_1000_NS12placeholders2_3E:
	.zero		1
	.type		_ZN34_INTERNAL_f018ad12_4_k_cu_1320591a4cuda3std3__45__cpo6cbeginE,@object
	.size		_ZN34_INTERNAL_f018ad12_4_k_cu_1320591a4cuda3std3__45__cpo6cbeginE,(_ZN34_INTERNAL_f018ad12_4_k_cu_1320591a4cuda3std6ranges3__45__cpo6cbeginE - _ZN34_INTERNAL_f018ad12_4_k_cu_1320591a4cuda3std3__45__cpo6cbeginE)
_ZN34_INTERNAL_f018ad12_4_k_cu_1320591a4cuda3std3__45__cpo6cbeginE:
	.zero		1
	.type		_ZN34_INTERNAL_f018ad12_4_k_cu_1320591a4cuda3std6ranges3__45__cpo6cbeginE,@object
	.size		_ZN34_INTERNAL_f018ad12_4_k_cu_1320591a4cuda3std6ranges3__45__cpo6cbeginE,(_ZN34_INTERNAL_f018ad12_4_k_cu_1320591a6thrust24THRUST_300001_SM_1000_NS12placeholders2_7E - _ZN34_INTERNAL_f018ad12_4_k_cu_1320591a4cuda3std6ranges3__45__cpo6cbeginE)
_ZN34_INTERNAL_f018ad12_4_k_cu_1320591a4cuda3std6ranges3__45__cpo6cbeginE:
	.zero		1
	.type		_ZN34_INTERNAL_f018ad12_4_k_cu_1320591a6thrust24THRUST_300001_SM_1000_NS12placeholders2_7E,@object
	.size		_ZN34_INTERNAL_f018ad12_4_k_cu_1320591a6thrust24THRUST_300001_SM_1000_NS12placeholders2_7E,(_ZN34_INTERNAL_f018ad12_4_k_cu_1320591a4cuda3std3__45__cpo7crbeginE - _ZN34_INTERNAL_f018ad12_4_k_cu_1320591a6thrust24THRUST_300001_SM_1000_NS12placeholders2_7E)
_ZN34_INTERNAL_f018ad12_4_k_cu_1320591a6thrust24THRUST_300001_SM_1000_NS12placeholders2_7E:
	.zero		1
	.type		_ZN34_INTERNAL_f018ad12_4_k_cu_1320591a4cuda3std3__45__cpo7crbeginE,@object
	.size		_ZN34_INTERNAL_f018ad12_4_k_cu_1320591a4cuda3std3__45__cpo7crbeginE,(_ZN34_INTERNAL_f018ad12_4_k_cu_1320591a4cuda3std6ranges3__45__cpo4nextE - _ZN34_INTERNAL_f018ad12_4_k_cu_1320591a4cuda3std3__45__cpo7crbeginE)
_ZN34_INTERNAL_f018ad12_4_k_cu_1320591a4cuda3std3__45__cpo7crbeginE:
	.zero		1
	.type		_ZN34_INTERNAL_f018ad12_4_k_cu_1320591a4cuda3std6ranges3__45__cpo4nextE,@object
	.size		_ZN34_INTERNAL_f018ad12_4_k_cu_1320591a4cuda3std6ranges3__45__cpo4nextE,(_ZN34_INTERNAL_f018ad12_4_k_cu_1320591a4cuda3std6ranges3__45__cpo4swapE - _ZN34_INTERNAL_f018ad12_4_k_cu_1320591a4cuda3std6ranges3__45__cpo4nextE)
_ZN34_INTERNAL_f018ad12_4_k_cu_1320591a4cuda3std6ranges3__45__cpo4nextE:
	.zero		1
	.type		_ZN34_INTERNAL_f018ad12_4_k_cu_1320591a4cuda3std6ranges3__45__cpo4swapE,@object
	.size		_ZN34_INTERNAL_f018ad12_4_k_cu_1320591a4cuda3std6ranges3__45__cpo4swapE,(_ZN34_INTERNAL_f018ad12_4_k_cu_1320591a6thrust24THRUST_300001_SM_1000_NS8cuda_cub10par_nosyncE - _ZN34_INTERNAL_f018ad12_4_k_cu_1320591a4cuda3std6ranges3__45__cpo4swapE)
_ZN34_INTERNAL_f018ad12_4_k_cu_1320591a4cuda3std6ranges3__45__cpo4swapE:
	.zero		1
	.type		_ZN34_INTERNAL_f018ad12_4_k_cu_1320591a6thrust24THRUST_300001_SM_1000_NS8cuda_cub10par_nosyncE,@object
	.size		_ZN34_INTERNAL_f018ad12_4_k_cu_1320591a6thrust24THRUST_300001_SM_1000_NS8cuda_cub10par_nosyncE,(_ZN34_INTERNAL_f018ad12_4_k_cu_1320591a6thrust24THRUST_300001_SM_1000_NS12placeholders2_9E - _ZN34_INTERNAL_f018ad12_4_k_cu_1320591a6thrust24THRUST_300001_SM_1000_NS8cuda_cub10par_nosyncE)
_ZN34_INTERNAL_f018ad12_4_k_cu_1320591a6thrust24THRUST_300001_SM_1000_NS8cuda_cub10par_nosyncE:
	.zero		1
	.type		_ZN34_INTERNAL_f018ad12_4_k_cu_1320591a6thrust24THRUST_300001_SM_1000_NS12placeholders2_9E,@object
	.size		_ZN34_INTERNAL_f018ad12_4_k_cu_1320591a6thrust24THRUST_300001_SM_1000_NS12placeholders2_9E,(_ZN34_INTERNAL_f018ad12_4_k_cu_1320591a4cuda3std3__436_GLOBAL__N__f018ad12_4_k_cu_1320591a6ignoreE - _ZN34_INTERNAL_f018ad12_4_k_cu_1320591a6thrust24THRUST_300001_SM_1000_NS12placeholders2_9E)
_ZN34_INTERNAL_f018ad12_4_k_cu_1320591a6thrust24THRUST_300001_SM_1000_NS12placeholders2_9E:
	.zero		1
	.type		_ZN34_INTERNAL_f018ad12_4_k_cu_1320591a4cuda3std3__436_GLOBAL__N__f018ad12_4_k_cu_1320591a6ignoreE,@object
	.size		_ZN34_INTERNAL_f018ad12_4_k_cu_1320591a4cuda3std3__436_GLOBAL__N__f018ad12_4_k_cu_1320591a6ignoreE,(_ZN34_INTERNAL_f018ad12_4_k_cu_1320591a4cuda3std6ranges3__45__cpo4dataE - _ZN34_INTERNAL_f018ad12_4_k_cu_1320591a4cuda3std3__436_GLOBAL__N__f018ad12_4_k_cu_1320591a6ignoreE)
_ZN34_INTERNAL_f018ad12_4_k_cu_1320591a4cuda3std3__436_GLOBAL__N__f018ad12_4_k_cu_1320591a6ignoreE:
	.zero		1
	.type		_ZN34_INTERNAL_f018ad12_4_k_cu_1320591a4cuda3std6ranges3__45__cpo4dataE,@object
	.size		_ZN34_INTERNAL_f018ad12_4_k_cu_1320591a4cuda3std6ranges3__45__cpo4dataE,(_ZN34_INTERNAL_f018ad12_4_k_cu_1320591a6thrust24THRUST_300001_SM_1000_NS12placeholders2_1E - _ZN34_INTERNAL_f018ad12_4_k_cu_1320591a4cuda3std6ranges3__45__cpo4dataE)
_ZN34_INTERNAL_f018ad12_4_k_cu_1320591a4cuda3std6ranges3__45__cpo4dataE:
	.zero		1
	.type		_ZN34_INTERNAL_f018ad12_4_k_cu_1320591a6thrust24THRUST_300001_SM_1000_NS12placeholders2_1E,@object
	.size		_ZN34_INTERNAL_f018ad12_4_k_cu_1320591a6thrust24THRUST_300001_SM_1000_NS12placeholders2_1E,(_ZN34_INTERNAL_f018ad12_4_k_cu_1320591a4cuda3std3__45__cpo5beginE - _ZN34_INTERNAL_f018ad12_4_k_cu_1320591a6thrust24THRUST_300001_SM_1000_NS12placeholders2_1E)
_ZN34_INTERNAL_f018ad12_4_k_cu_1320591a6thrust24THRUST_300001_SM_1000_NS12placeholders2_1E:
	.zero		1
	.type		_ZN34_INTERNAL_f018ad12_4_k_cu_1320591a4cuda3std3__45__cpo5beginE,@object
	.size		_ZN34_INTERNAL_f018ad12_4_k_cu_1320591a4cuda3std3__45__cpo5beginE,(_ZN34_INTERNAL_f018ad12_4_k_cu_1320591a4cuda3std6ranges3__45__cpo5beginE - _ZN34_INTERNAL_f018ad12_4_k_cu_1320591a4cuda3std3__45__cpo5beginE)
_ZN34_INTERNAL_f018ad12_4_k_cu_1320591a4cuda3std3__45__cpo5beginE:
	.zero		1
	.type		_ZN34_INTERNAL_f018ad12_4_k_cu_1320591a4cuda3std6ranges3__45__cpo5beginE,@object
	.size		_ZN34_INTERNAL_f018ad12_4_k_cu_1320591a4cuda3std6ranges3__45__cpo5beginE,(_ZN34_INTERNAL_f018ad12_4_k_cu_1320591a6thrust24THRUST_300001_SM_1000_NS12placeholders2_5E - _ZN34_INTERNAL_f018ad12_4_k_cu_1320591a4cuda3std6ranges3__45__cpo5beginE)
_ZN34_INTERNAL_f018ad12_4_k_cu_1320591a4cuda3std6ranges3__45__cpo5beginE:
	.zero		1
	.type		_ZN34_INTERNAL_f018ad12_4_k_cu_1320591a6thrust24THRUST_300001_SM_1000_NS12placeholders2_5E,@object
	.size		_ZN34_INTERNAL_f018ad12_4_k_cu_1320591a6thrust24THRUST_300001_SM_1000_NS12placeholders2_5E,(_ZN34_INTERNAL_f018ad12_4_k_cu_1320591a4cuda3std3__45__cpo6rbeginE - _ZN34_INTERNAL_f018ad12_4_k_cu_1320591a6thrust24THRUST_300001_SM_1000_NS12placeholders2_5E)
_ZN34_INTERNAL_f018ad12_4_k_cu_1320591a6thrust24THRUST_300001_SM_1000_NS12placeholders2_5E:
	.zero		1
	.type		_ZN34_INTERNAL_f018ad12_4_k_cu_1320591a4cuda3std3__45__cpo6rbeginE,@object
	.size		_ZN34_INTERNAL_f018ad12_4_k_cu_1320591a4cuda3std3__45__cpo6rbeginE,(_ZN34_INTERNAL_f018ad12_4_k_cu_1320591a4cuda3std6ranges3__45__cpo7advanceE - _ZN34_INTERNAL_f018ad12_4_k_cu_1320591a4cuda3std3__45__cpo6rbeginE)
_ZN34_INTERNAL_f018ad12_4_k_cu_1320591a4cuda3std3__45__cpo6rbeginE:
	.zero		1
	.type		_ZN34_INTERNAL_f018ad12_4_k_cu_1320591a4cuda3std6ranges3__45__cpo7advanceE,@object
	.size		_ZN34_INTERNAL_f018ad12_4_k_cu_1320591a4cuda3std6ranges3__45__cpo7advanceE,(_ZN34_INTERNAL_f018ad12_4_k_cu_1320591a4cuda3std3__47nulloptE - _ZN34_INTERNAL_f018ad12_4_k_cu_1320591a4cuda3std6ranges3__45__cpo7advanceE)
_ZN34_INTERNAL_f018ad12_4_k_cu_1320591a4cuda3std6ranges3__45__cpo7advanceE:
	.zero		1
	.type		_ZN34_INTERNAL_f018ad12_4_k_cu_1320591a4cuda3std3__47nulloptE,@object
	.size		_ZN34_INTERNAL_f018ad12_4_k_cu_1320591a4cuda3std3__47nulloptE,(_ZN34_INTERNAL_f018ad12_4_k_cu_1320591a4cuda3std6ranges3__45__cpo8distanceE - _ZN34_INTERNAL_f018ad12_4_k_cu_1320591a4cuda3std3__47nulloptE)
_ZN34_INTERNAL_f018ad12_4_k_cu_1320591a4cuda3std3__47nulloptE:
	.zero		1
	.type		_ZN34_INTERNAL_f018ad12_4_k_cu_1320591a4cuda3std6ranges3__45__cpo8distanceE,@object
	.size		_ZN34_INTERNAL_f018ad12_4_k_cu_1320591a4cuda3std6ranges3__45__cpo8distanceE,(_ZN34_INTERNAL_f018ad12_4_k_cu_1320591a6thrust24THRUST_300001_SM_1000_NS12placeholders3_10E - _ZN34_INTERNAL_f018ad12_4_k_cu_1320591a4cuda3std6ranges3__45__cpo8distanceE)
_ZN34_INTERNAL_f018ad12_4_k_cu_1320591a4cuda3std6ranges3__45__cpo8distanceE:
	.zero		1
	.type		_ZN34_INTERNAL_f018ad12_4_k_cu_1320591a6thrust24THRUST_300001_SM_1000_NS12placeholders3_10E,@object
	.size		_ZN34_INTERNAL_f018ad12_4_k_cu_1320591a6thrust24THRUST_300001_SM_1000_NS12placeholders3_10E,(_ZN34_INTERNAL_f018ad12_4_k_cu_1320591a4cuda3std3__419piecewise_constructE - _ZN34_INTERNAL_f018ad12_4_k_cu_1320591a6thrust24THRUST_300001_SM_1000_NS12placeholders3_10E)
_ZN34_INTERNAL_f018ad12_4_k_cu_1320591a6thrust24THRUST_300001_SM_1000_NS12placeholders3_10E:
	.zero		1
	.type		_ZN34_INTERNAL_f018ad12_4_k_cu_1320591a4cuda3std3__419piecewise_constructE,@object
	.size		_ZN34_INTERNAL_f018ad12_4_k_cu_1320591a4cuda3std3__419piecewise_constructE,(_ZN34_INTERNAL_f018ad12_4_k_cu_1320591a4cuda3std6ranges3__45__cpo5cdataE - _ZN34_INTERNAL_f018ad12_4_k_cu_1320591a4cuda3std3__419piecewise_constructE)
_ZN34_INTERNAL_f018ad12_4_k_cu_1320591a4cuda3std3__419piecewise_constructE:
	.zero		1
	.type		_ZN34_INTERNAL_f018ad12_4_k_cu_1320591a4cuda3std6ranges3__45__cpo5cdataE,@object
	.size		_ZN34_INTERNAL_f018ad12_4_k_cu_1320591a4cuda3std6ranges3__45__cpo5cdataE,(_ZN34_INTERNAL_f018ad12_4_k_cu_1320591a6thrust24THRUST_300001_SM_1000_NS12placeholders2_2E - _ZN34_INTERNAL_f018ad12_4_k_cu_1320591a4cuda3std6ranges3__45__cpo5cdataE)
_ZN34_INTERNAL_f018ad12_4_k_cu_1320591a4cuda3std6ranges3__45__cpo5cdataE:
	.zero		1
	.type		_ZN34_INTERNAL_f018ad12_4_k_cu_1320591a6thrust24THRUST_300001_SM_1000_NS12placeholders2_2E,@object
	.size		_ZN34_INTERNAL_f018ad12_4_k_cu_1320591a6thrust24THRUST_300001_SM_1000_NS12placeholders2_2E,(_ZN34_INTERNAL_f018ad12_4_k_cu_1320591a4cuda3std3__45__cpo3endE - _ZN34_INTERNAL_f018ad12_4_k_cu_1320591a6thrust24THRUST_300001_SM_1000_NS12placeholders2_2E)
_ZN34_INTERNAL_f018ad12_4_k_cu_1320591a6thrust24THRUST_300001_SM_1000_NS12placeholders2_2E:
	.zero		1
	.type		_ZN34_INTERNAL_f018ad12_4_k_cu_1320591a4cuda3std3__45__cpo3endE,@object
	.size		_ZN34_INTERNAL_f018ad12_4_k_cu_1320591a4cuda3std3__45__cpo3endE,(_ZN34_INTERNAL_f018ad12_4_k_cu_1320591a4cuda3std6ranges3__45__cpo3endE - _ZN34_INTERNAL_f018ad12_4_k_cu_1320591a4cuda3std3__45__cpo3endE)
_ZN34_INTERNAL_f018ad12_4_k_cu_1320591a4cuda3std3__45__cpo3endE:
	.zero		1
	.type		_ZN34_INTERNAL_f018ad12_4_k_cu_1320591a4cuda3std6ranges3__45__cpo3endE,@object
	.size		_ZN34_INTERNAL_f018ad12_4_k_cu_1320591a4cuda3std6ranges3__45__cpo3endE,(_ZN34_INTERNAL_f018ad12_4_k_cu_1320591a6thrust24THRUST_300001_SM_1000_NS12placeholders2_6E - _ZN34_INTERNAL_f018ad12_4_k_cu_1320591a4cuda3std6ranges3__45__cpo3endE)
_ZN34_INTERNAL_f018ad12_4_k_cu_1320591a4cuda3std6ranges3__45__cpo3endE:
	.zero		1
	.type		_ZN34_INTERNAL_f018ad12_4_k_cu_1320591a6thrust24THRUST_300001_SM_1000_NS12placeholders2_6E,@object
	.size		_ZN34_INTERNAL_f018ad12_4_k_cu_1320591a6thrust24THRUST_300001_SM_1000_NS12placeholders2_6E,(_ZN34_INTERNAL_f018ad12_4_k_cu_1320591a4cuda3std3__45__cpo4rendE - _ZN34_INTERNAL_f018ad12_4_k_cu_1320591a6thrust24THRUST_300001_SM_1000_NS12placeholders2_6E)
_ZN34_INTERNAL_f018ad12_4_k_cu_1320591a6thrust24THRUST_300001_SM_1000_NS12placeholders2_6E:
	.zero		1
	.type		_ZN34_INTERNAL_f018ad12_4_k_cu_1320591a4cuda3std3__45__cpo4rendE,@object
	.size		_ZN34_INTERNAL_f018ad12_4_k_cu_1320591a4cuda3std3__45__cpo4rendE,(_ZN34_INTERNAL_f018ad12_4_k_cu_1320591a4cuda3std6ranges3__45__cpo9iter_swapE - _ZN34_INTERNAL_f018ad12_4_k_cu_1320591a4cuda3std3__45__cpo4rendE)
_ZN34_INTERNAL_f018ad12_4_k_cu_1320591a4cuda3std3__45__cpo4rendE:
	.zero		1
	.type		_ZN34_INTERNAL_f018ad12_4_k_cu_1320591a4cuda3std6ranges3__45__cpo9iter_swapE,@object
	.size		_ZN34_INTERNAL_f018ad12_4_k_cu_1320591a4cuda3std6ranges3__45__cpo9iter_swapE,(_ZN34_INTERNAL_f018ad12_4_k_cu_1320591a4cuda3std3__48unexpectE - _ZN34_INTERNAL_f018ad12_4_k_cu_1320591a4cuda3std6ranges3__45__cpo9iter_swapE)
_ZN34_INTERNAL_f018ad12_4_k_cu_1320591a4cuda3std6ranges3__45__cpo9iter_swapE:
	.zero		1
	.type		_ZN34_INTERNAL_f018ad12_4_k_cu_1320591a4cuda3std3__48unexpectE,@object
	.size		_ZN34_INTERNAL_f018ad12_4_k_cu_1320591a4cuda3std3__48unexpectE,(_ZN34_INTERNAL_f018ad12_4_k_cu_1320591a6thrust24THRUST_300001_SM_1000_NS8cuda_cub3parE - _ZN34_INTERNAL_f018ad12_4_k_cu_1320591a4cuda3std3__48unexpectE)
_ZN34_INTERNAL_f018ad12_4_k_cu_1320591a4cuda3std3__48unexpectE:
	.zero		1
	.type		_ZN34_INTERNAL_f018ad12_4_k_cu_1320591a6thrust24THRUST_300001_SM_1000_NS8cuda_cub3parE,@object
	.size		_ZN34_INTERNAL_f018ad12_4_k_cu_1320591a6thrust24THRUST_300001_SM_1000_NS8cuda_cub3parE,(_ZN34_INTERNAL_f018ad12_4_k_cu_1320591a6thrust24THRUST_300001_SM_1000_NS12placeholders2_4E - _ZN34_INTERNAL_f018ad12_4_k_cu_1320591a6thrust24THRUST_300001_SM_1000_NS8cuda_cub3parE)
_ZN34_INTERNAL_f018ad12_4_k_cu_1320591a6thrust24THRUST_300001_SM_1000_NS8cuda_cub3parE:
	.zero		1
	.type		_ZN34_INTERNAL_f018ad12_4_k_cu_1320591a6thrust24THRUST_300001_SM_1000_NS12placeholders2_4E,@object
	.size		_ZN34_INTERNAL_f018ad12_4_k_cu_1320591a6thrust24THRUST_300001_SM_1000_NS12placeholders2_4E,(_ZN34_INTERNAL_f018ad12_4_k_cu_1320591a4cuda3std3__45__cpo4cendE - _ZN34_INTERNAL_f018ad12_4_k_cu_1320591a6thrust24THRUST_300001_SM_1000_NS12placeholders2_4E)
_ZN34_INTERNAL_f018ad12_4_k_cu_1320591a6thrust24THRUST_300001_SM_1000_NS12placeholders2_4E:
	.zero		1
	.type		_ZN34_INTERNAL_f018ad12_4_k_cu_1320591a4cuda3std3__45__cpo4cendE,@object
	.size		_ZN34_INTERNAL_f018ad12_4_k_cu_1320591a4cuda3std3__45__cpo4cendE,(_ZN34_INTERNAL_f018ad12_4_k_cu_1320591a4cuda3std6ranges3__45__cpo4cendE - _ZN34_INTERNAL_f018ad12_4_k_cu_1320591a4cuda3std3__45__cpo4cendE)
_ZN34_INTERNAL_f018ad12_4_k_cu_1320591a4cuda3std3__45__cpo4cendE:
	.zero		1
	.type		_ZN34_INTERNAL_f018ad12_4_k_cu_1320591a4cuda3std6ranges3__45__cpo4cendE,@object
	.size		_ZN34_INTERNAL_f018ad12_4_k_cu_1320591a4cuda3std6ranges3__45__cpo4cendE,(_ZN34_INTERNAL_f018ad12_4_k_cu_1320591a4cuda3std3__420unreachable_sentinelE - _ZN34_INTERNAL_f018ad12_4_k_cu_1320591a4cuda3std6ranges3__45__cpo4cendE)
_ZN34_INTERNAL_f018ad12_4_k_cu_1320591a4cuda3std6ranges3__45__cpo4cendE:
	.zero		1
	.type		_ZN34_INTERNAL_f018ad12_4_k_cu_1320591a4cuda3std3__420unreachable_sentinelE,@object
	.size		_ZN34_INTERNAL_f018ad12_4_k_cu_1320591a4cuda3std3__420unreachable_sentinelE,(_ZN34_INTERNAL_f018ad12_4_k_cu_1320591a4cuda3std6ranges3__45__cpo5ssizeE - _ZN34_INTERNAL_f018ad12_4_k_cu_1320591a4cuda3std3__420unreachable_sentinelE)
_ZN34_INTERNAL_f018ad12_4_k_cu_1320591a4cuda3std3__420unreachable_sentinelE:
	.zero		1
	.type		_ZN34_INTERNAL_f018ad12_4_k_cu_1320591a4cuda3std6ranges3__45__cpo5ssizeE,@object
	.size		_ZN34_INTERNAL_f018ad12_4_k_cu_1320591a4cuda3std6ranges3__45__cpo5ssizeE,(_ZN34_INTERNAL_f018ad12_4_k_cu_1320591a6thrust24THRUST_300001_SM_1000_NS12placeholders2_8E - _ZN34_INTERNAL_f018ad12_4_k_cu_1320591a4cuda3std6ranges3__45__cpo5ssizeE)
_ZN34_INTERNAL_f018ad12_4_k_cu_1320591a4cuda3std6ranges3__45__cpo5ssizeE:
	.zero		1
	.type		_ZN34_INTERNAL_f018ad12_4_k_cu_1320591a6thrust24THRUST_300001_SM_1000_NS12placeholders2_8E,@object
	.size		_ZN34_INTERNAL_f018ad12_4_k_cu_1320591a6thrust24THRUST_300001_SM_1000_NS12placeholders2_8E,(_ZN34_INTERNAL_f018ad12_4_k_cu_1320591a4cuda3std3__45__cpo5crendE - _ZN34_INTERNAL_f018ad12_4_k_cu_1320591a6thrust24THRUST_300001_SM_1000_NS12placeholders2_8E)
_ZN34_INTERNAL_f018ad12_4_k_cu_1320591a6thrust24THRUST_300001_SM_1000_NS12placeholders2_8E:
	.zero		1
	.type		_ZN34_INTERNAL_f018ad12_4_k_cu_1320591a4cuda3std3__45__cpo5crendE,@object
	.size		_ZN34_INTERNAL_f018ad12_4_k_cu_1320591a4cuda3std3__45__cpo5crendE,(_ZN34_INTERNAL_f018ad12_4_k_cu_1320591a4cuda3std6ranges3__45__cpo4prevE - _ZN34_INTERNAL_f018ad12_4_k_cu_1320591a4cuda3std3__45__cpo5crendE)
_ZN34_INTERNAL_f018ad12_4_k_cu_1320591a4cuda3std3__45__cpo5crendE:
	.zero		1
	.type		_ZN34_INTERNAL_f018ad12_4_k_cu_1320591a4cuda3std6ranges3__45__cpo4prevE,@object
	.size		_ZN34_INTERNAL_f018ad12_4_k_cu_1320591a4cuda3std6ranges3__45__cpo4prevE,(_ZN34_INTERNAL_f018ad12_4_k_cu_1320591a4cuda3std6ranges3__45__cpo9iter_moveE - _ZN34_INTERNAL_f018ad12_4_k_cu_1320591a4cuda3std6ranges3__45__cpo4prevE)
_ZN34_INTERNAL_f018ad12_4_k_cu_1320591a4cuda3std6ranges3__45__cpo4prevE:
	.zero		1
	.type		_ZN34_INTERNAL_f018ad12_4_k_cu_1320591a4cuda3std6ranges3__45__cpo9iter_moveE,@object
	.size		_ZN34_INTERNAL_f018ad12_4_k_cu_1320591a4cuda3std6ranges3__45__cpo9iter_moveE,(_ZN34_INTERNAL_f018ad12_4_k_cu_1320591a6thrust24THRUST_300001_SM_1000_NS6system6detail10sequential3seqE - _ZN34_INTERNAL_f018ad12_4_k_cu_1320591a4cuda3std6ranges3__45__cpo9iter_moveE)
_ZN34_INTERNAL_f018ad12_4_k_cu_1320591a4cuda3std6ranges3__45__cpo9iter_moveE:
	.zero		1
	.type		_ZN34_INTERNAL_f018ad12_4_k_cu_1320591a6thrust24THRUST_300001_SM_1000_NS6system6detail10sequential3seqE,@object
	.size		_ZN34_INTERNAL_f018ad12_4_k_cu_1320591a6thrust24THRUST_300001_SM_1000_NS6system6detail10sequential3seqE,(.L_31 - _ZN34_INTERNAL_f018ad12_4_k_cu_1320591a6thrust24THRUST_300001_SM_1000_NS6system6detail10sequential3seqE)
_ZN34_INTERNAL_f018ad12_4_k_cu_1320591a6thrust24THRUST_300001_SM_1000_NS6system6detail10sequential3seqE:
	.zero		1
.L_31:


//--------------------- .nv.shared._Z14matrixMultiplyPimS_mS_mii --------------------------
	.section	.nv.shared._Z14matrixMultiplyPimS_mS_mii,"aw",@nobits
	.sectionflags	@""
	.align	4
.nv.shared._Z14matrixMultiplyPimS_mS_mii:
	.zero		1120


//--------------------- .nv.constant0._ZN3cub18CUB_300001_SM_10006detail11EmptyKernelIvEEvv --------------------------
	.section	.nv.constant0._ZN3cub18CUB_300001_SM_10006detail11EmptyKernelIvEEvv,"a",@progbits
	.sectionflags	@""
	.align	4
.nv.constant0._ZN3cub18CUB_300001_SM_10006detail11EmptyKernelIvEEvv:
	.zero		896


//--------------------- .nv.constant0._Z14matrixMultiplyPimS_mS_mii --------------------------
	.section	.nv.constant0._Z14matrixMultiplyPimS_mS_mii,"a",@progbits
	.sectionflags	@""
	.align	4
.nv.constant0._Z14matrixMultiplyPimS_mS_mii:
	.zero		952


//--------------------- SYMBOLS --------------------------

	.type		.nv.reservedSmem.offset0,@object
	.size		.nv.reservedSmem.offset0,0x4
	.type		.nv.reservedSmem.cap,@object
	.size		.nv.reservedSmem.cap,0x4
